//
// Generated by NVIDIA NVVM Compiler
//
// Compiler Build ID: CL-36424714
// Cuda compilation tools, release 13.0, V13.0.88
// Based on NVVM 20.0.0
//

.version 9.0
.target sm_100
.address_size 64

	// .globl	_Z11setup_rng_kPf

.visible .entry _Z11setup_rng_kPf(
	.param .u64 .ptr .align 1 _Z11setup_rng_kPf_param_0
)
{


	ret;

}


// ===== COMPILED SASS (sm_100) =====

	.target	sm_100

	.elftype	@"ET_EXEC"


//--------------------- .note.nv.tkinfo           --------------------------
	.section	.note.nv.tkinfo,"",@"SHT_NOTE"
	.sectionflags	@"SHF_NOTE_NV_TKINFO"
	.tkinfo
        /*0018*/ 	.word	0x00000002
        /*0030*/ 	.string	""
        /*0030*/ 	.string	"ptxas"
        /*0030*/ 	.string	"Cuda compilation tools, release 13.0, V13.0.88"
        /*0030*/ 	.string	"Build cuda_13.0.r13.0/compiler.36424714_0"
        /*0030*/ 	.string	"-arch sm_100 -m 64 "



//--------------------- .note.nv.cuinfo           --------------------------
	.section	.note.nv.cuinfo,"",@"SHT_NOTE"
	.sectionflags	@"SHF_NOTE_NV_CUINFO"
        /*0018*/ 	.short	0x0002
        /*001a*/ 	.short	0x0064
        /*001c*/ 	.short	0x0082
	.zero		2


//--------------------- .nv.info                  --------------------------
	.section	.nv.info,"",@"SHT_CUDA_INFO"
	.align	4


	//----- nvinfo : EIATTR_REGCOUNT
	.align		4
        /*0000*/ 	.byte	0x04, 0x2f
        /*0002*/ 	.short	(.L_1 - .L_0)
	.align		4
.L_0:
        /*0004*/ 	.word	index@(_Z11setup_rng_kPf)
        /*0008*/ 	.word	0x00000004


	//----- nvinfo : EIATTR_FRAME_SIZE
	.align		4
.L_1:
        /*000c*/ 	.byte	0x04, 0x11
        /*000e*/ 	.short	(.L_3 - .L_2)
	.align		4
.L_2:
        /*0010*/ 	.word	index@(_Z11setup_rng_kPf)
        /*0014*/ 	.word	0x00000000


	//----- nvinfo : EIATTR_MIN_STACK_SIZE
	.align		4
.L_3:
        /*0018*/ 	.byte	0x04, 0x12
        /*001a*/ 	.short	(.L_5 - .L_4)
	.align		4
.L_4:
        /*001c*/ 	.word	index@(_Z11setup_rng_kPf)
        /*0020*/ 	.word	0x00000000
.L_5:


//--------------------- .nv.compat                --------------------------
	.section	.nv.compat,"",@"SHT_CUDA_COMPAT_INFO"
	.align	4
        /*0000*/ 	.byte	0x02, 0x09, 0x00, 0x00, 0x02, 0x02, 0x01, 0x00, 0x02, 0x05, 0x05, 0x00, 0x03, 0x07, 0x01, 0x01
        /*0010*/ 	.byte	0x02, 0x03, 0x00, 0x00, 0x02, 0x06, 0x01, 0x00, 0x04, 0x0b, 0x08, 0x00, 0x09, 0x00, 0x00, 0x00
        /*0020*/ 	.byte	0x00, 0x00, 0x00, 0x00


//--------------------- .nv.info._Z11setup_rng_kPf --------------------------
	.section	.nv.info._Z11setup_rng_kPf,"",@"SHT_CUDA_INFO"
	.sectionflags	@""
	.align	4


	//----- nvinfo : EIATTR_CUDA_API_VERSION
	.align		4
        /*0000*/ 	.byte	0x04, 0x37
        /*0002*/ 	.short	(.L_7 - .L_6)
.L_6:
        /*0004*/ 	.word	0x00000082


	//----- nvinfo : EIATTR_KPARAM_INFO
	.align		4
.L_7:
        /*0008*/ 	.byte	0x04, 0x17
        /*000a*/ 	.short	(.L_9 - .L_8)
.L_8:
        /*000c*/ 	.word	0x00000000
        /*0010*/ 	.short	0x0000
        /*0012*/ 	.short	0x0000
        /*0014*/ 	.byte	0x00, 0xf5, 0x21, 0x00


	//----- nvinfo : EIATTR_SPARSE_MMA_MASK
	.align		4
.L_9:
        /*0018*/ 	.byte	0x03, 0x50
        /*001a*/ 	.short	0x0000


	//----- nvinfo : EIATTR_MAXREG_COUNT
	.align		4
        /*001c*/ 	.byte	0x03, 0x1b
        /*001e*/ 	.short	0x00ff


	//----- nvinfo : EIATTR_MERCURY_ISA_VERSION
	.align		4
        /*0020*/ 	.byte	0x03, 0x5f
        /*0022*/ 	.short	0x0101


	//----- nvinfo : EIATTR_VRC_CTA_INIT_COUNT
	.align		4
        /*0024*/ 	.byte	0x02, 0x4a
	.zero		1
	.zero		1


	//----- nvinfo : EIATTR_EXIT_INSTR_OFFSETS
	.align		4
        /*0028*/ 	.byte	0x04, 0x1c
        /*002a*/ 	.short	(.L_11 - .L_10)


	//   ....[0]....
.L_10:
        /*002c*/ 	.word	0x00000010


	//----- nvinfo : EIATTR_CBANK_PARAM_SIZE
	.align		4
.L_11:
        /*0030*/ 	.byte	0x03, 0x19
        /*0032*/ 	.short	0x0008


	//----- nvinfo : EIATTR_PARAM_CBANK
	.align		4
        /*0034*/ 	.byte	0x04, 0x0a
        /*0036*/ 	.short	(.L_13 - .L_12)
	.align		4
.L_12:
        /*0038*/ 	.word	index@(.nv.constant0._Z11setup_rng_kPf)
        /*003c*/ 	.short	0x0380
        /*003e*/ 	.short	0x0008


	//----- nvinfo : EIATTR_SW_WAR
	.align		4
.L_13:
        /*0040*/ 	.byte	0x04, 0x36
        /*0042*/ 	.short	(.L_15 - .L_14)
.L_14:
        /*0044*/ 	.word	0x00000008
.L_15:


//--------------------- .nv.callgraph             --------------------------
	.section	.nv.callgraph,"",@"SHT_CUDA_CALLGRAPH"
	.align	4
	.sectionentsize	8
	.align		4
        /*0000*/ 	.word	0x00000000
	.align		4
        /*0004*/ 	.word	0xffffffff
	.align		4
        /*0008*/ 	.word	0x00000000
	.align		4
        /*000c*/ 	.word	0xfffffffe
	.align		4
        /*0010*/ 	.word	0x00000000
	.align		4
        /*0014*/ 	.word	0xfffffffd
	.align		4
        /*0018*/ 	.word	0x00000000
	.align		4
        /*001c*/ 	.word	0xfffffffc


//--------------------- .text._Z11setup_rng_kPf   --------------------------
	.section	.text._Z11setup_rng_kPf,"ax",@progbits
	.align	128
        .global         _Z11setup_rng_kPf
        .type           _Z11setup_rng_kPf,@function
        .size           _Z11setup_rng_kPf,(.L_x_1 - _Z11setup_rng_kPf)
        .other          _Z11setup_rng_kPf,@"STO_CUDA_ENTRY STV_DEFAULT"
_Z11setup_rng_kPf:
.text._Z11setup_rng_kPf:
[----:B------:R-:W-:Y:S01]  /*0000*/  LDC R1, c[0x0][0x37c] ;  /* 0x0000df00ff017b82 */ /* 0x000fe20000000800 */
[----:B------:R-:W-:Y:S05]  /*0010*/  EXIT ;  /* 0x000000000000794d */ /* 0x000fea0003800000 */
.L_x_0:
[----:B------:R-:W-:-:S00]  /*0020*/  BRA `(.L_x_0) ;  /* 0xfffffffc00fc7947 */ /* 0x000fc0000383ffff */
[----:B------:R-:W-:-:S00]  /*0030*/  NOP ;  /* 0x0000000000007918 */ /* 0x000fc00000000000 */
        /* <DEDUP_REMOVED lines=12> */
.L_x_1:


//--------------------- .nv.shared.reserved.0     --------------------------
	.section	.nv.shared.reserved.0,"aw",@nobits
	.weak		__nv_reservedSMEM_offset_0_alias
	.size		__nv_reservedSMEM_offset_0_alias, 0, 64
	.other		__nv_reservedSMEM_offset_0_alias,@"STO_CUDA_RESERVED_SHARED STV_DEFAULT"
__nv_reservedSMEM_offset_0_alias:
	.zero		0
	.zero		64


//--------------------- .nv.constant0._Z11setup_rng_kPf --------------------------
	.section	.nv.constant0._Z11setup_rng_kPf,"a",@progbits
	.sectionflags	@""
	.align	4
.nv.constant0._Z11setup_rng_kPf:
	.zero		904


//--------------------- SYMBOLS --------------------------

	.type		.nv.reservedSmem.offset0,@object
	.size		.nv.reservedSmem.offset0,0x4
